	.headerflags	@"EF_CUDA_TEXMODE_UNIFIED EF_CUDA_64BIT_ADDRESS EF_CUDA_ACCELERATORS EF_CUDA_SM90 EF_CUDA_VIRTUAL_SM(EF_CUDA_SM90)"
	.elftype	@"ET_EXEC"


//--------------------- .nv.info                  --------------------------
	.section	.nv.info,"",@"SHT_CUDA_INFO"
	.align	4


	//----- nvinfo : EIATTR_REGCOUNT
	.align		4
        /*0000*/ 	.byte	0x04, 0x2f
        /*0002*/ 	.short	(.L_1 - .L_0)
	.align		4
.L_0:
        /*0004*/ 	.word	index@(triton_poi_fused_convolution_20)
        /*0008*/ 	.word	0x00000020


	//----- nvinfo : EIATTR_MIN_STACK_SIZE
	.align		4
.L_1:
        /*000c*/ 	.byte	0x04, 0x12
        /*000e*/ 	.short	(.L_3 - .L_2)
	.align		4
.L_2:
        /*0010*/ 	.word	index@(triton_poi_fused_convolution_20)
        /*0014*/ 	.word	0x00000000


	//----- nvinfo : EIATTR_FRAME_SIZE
	.align		4
.L_3:
        /*0018*/ 	.byte	0x04, 0x11
        /*001a*/ 	.short	(.L_5 - .L_4)
	.align		4
.L_4:
        /*001c*/ 	.word	index@(triton_poi_fused_convolution_20)
        /*0020*/ 	.word	0x00000000


	//----- nvinfo : EIATTR_MIN_STACK_SIZE
	.align		4
.L_5:
        /*0024*/ 	.byte	0x04, 0x12
        /*0026*/ 	.short	(.L_7 - .L_6)
	.align		4
.L_6:
        /*0028*/ 	.word	index@(triton_poi_fused_convolution_20)
        /*002c*/ 	.word	0x00000000
.L_7:


//--------------------- .nv.info.triton_poi_fused_convolution_20 --------------------------
	.section	.nv.info.triton_poi_fused_convolution_20,"",@"SHT_CUDA_INFO"
	.sectionflags	@""
	.align	4


	//----- nvinfo : EIATTR_CUDA_API_VERSION
	.align		4
        /*0000*/ 	.byte	0x04, 0x37
        /*0002*/ 	.short	(.L_9 - .L_8)
.L_8:
        /*0004*/ 	.word	0x0000007c


	//----- nvinfo : EIATTR_KPARAM_INFO
	.align		4
.L_9:
        /*0008*/ 	.byte	0x04, 0x17
        /*000a*/ 	.short	(.L_11 - .L_10)
.L_10:
        /*000c*/ 	.word	0x00000000
        /*0010*/ 	.short	0x0004
        /*0012*/ 	.short	0x001c
        /*0014*/ 	.byte	0x00, 0xf0, 0x11, 0x00


	//----- nvinfo : EIATTR_KPARAM_INFO
	.align		4
.L_11:
        /*0018*/ 	.byte	0x04, 0x17
        /*001a*/ 	.short	(.L_13 - .L_12)
.L_12:
        /*001c*/ 	.word	0x00000000
        /*0020*/ 	.short	0x0003
        /*0022*/ 	.short	0x0018
        /*0024*/ 	.byte	0x00, 0xf0, 0x11, 0x00


	//----- nvinfo : EIATTR_KPARAM_INFO
	.align		4
.L_13:
        /*0028*/ 	.byte	0x04, 0x17
        /*002a*/ 	.short	(.L_15 - .L_14)
.L_14:
        /*002c*/ 	.word	0x00000000
        /*0030*/ 	.short	0x0002
        /*0032*/ 	.short	0x0010
        /*0034*/ 	.byte	0x00, 0xf4, 0x21, 0x00


	//----- nvinfo : EIATTR_KPARAM_INFO
	.align		4
.L_15:
        /*0038*/ 	.byte	0x04, 0x17
        /*003a*/ 	.short	(.L_17 - .L_16)
.L_16:
        /*003c*/ 	.word	0x00000000
        /*0040*/ 	.short	0x0001
        /*0042*/ 	.short	0x0008
        /*0044*/ 	.byte	0x00, 0xf4, 0x21, 0x00


	//----- nvinfo : EIATTR_KPARAM_INFO
	.align		4
.L_17:
        /*0048*/ 	.byte	0x04, 0x17
        /*004a*/ 	.short	(.L_19 - .L_18)
.L_18:
        /*004c*/ 	.word	0x00000000
        /*0050*/ 	.short	0x0000
        /*0052*/ 	.short	0x0000
        /*0054*/ 	.byte	0x00, 0xf4, 0x21, 0x00


	//----- nvinfo : EIATTR_SPARSE_MMA_MASK
	.align		4
.L_19:
        /*0058*/ 	.byte	0x03, 0x50
        /*005a*/ 	.short	0x0000


	//----- nvinfo : EIATTR_MAXREG_COUNT
	.align		4
        /*005c*/ 	.byte	0x03, 0x1b
        /*005e*/ 	.short	0x00ff


	//----- nvinfo : EIATTR_EXIT_INSTR_OFFSETS
	.align		4
        /*0060*/ 	.byte	0x04, 0x1c
        /*0062*/ 	.short	(.L_21 - .L_20)


	//   ....[0]....
.L_20:
        /*0064*/ 	.word	0x00000730


	//   ....[1]....
        /*0068*/ 	.word	0x000007b0


	//----- nvinfo : EIATTR_REQNTID
	.align		4
.L_21:
        /*006c*/ 	.byte	0x04, 0x10
        /*006e*/ 	.short	(.L_23 - .L_22)
.L_22:
        /*0070*/ 	.word	0x00000100
        /*0074*/ 	.word	0x00000001
        /*0078*/ 	.word	0x00000001


	//----- nvinfo : EIATTR_CBANK_PARAM_SIZE
	.align		4
.L_23:
        /*007c*/ 	.byte	0x03, 0x19
        /*007e*/ 	.short	0x0020


	//----- nvinfo : EIATTR_PARAM_CBANK
	.align		4
        /*0080*/ 	.byte	0x04, 0x0a
        /*0082*/ 	.short	(.L_25 - .L_24)
	.align		4
.L_24:
        /*0084*/ 	.word	index@(.nv.constant0.triton_poi_fused_convolution_20)
        /*0088*/ 	.short	0x0210
        /*008a*/ 	.short	0x0020


	//----- nvinfo : EIATTR_SW_WAR
	.align		4
.L_25:
        /*008c*/ 	.byte	0x04, 0x36
        /*008e*/ 	.short	(.L_27 - .L_26)
.L_26:
        /*0090*/ 	.word	0x00000008
.L_27:


//--------------------- .nv.callgraph             --------------------------
	.section	.nv.callgraph,"",@"SHT_CUDA_CALLGRAPH"
	.align	4
	.sectionentsize	8
	.align		4
        /*0000*/ 	.word	0x00000000
	.align		4
        /*0004*/ 	.word	0xffffffff
	.align		4
        /*0008*/ 	.word	0x00000000
	.align		4
        /*000c*/ 	.word	0xfffffffe
	.align		4
        /*0010*/ 	.word	0x00000000
	.align		4
        /*0014*/ 	.word	0xfffffffd
	.align		4
        /*0018*/ 	.word	0x00000000
	.align		4
        /*001c*/ 	.word	0xfffffffc


//--------------------- .text.triton_poi_fused_convolution_20 --------------------------
	.section	.text.triton_poi_fused_convolution_20,"ax",@progbits
	.sectionflags	@"SHF_BARRIERS=1"
	.align	128
        .global         triton_poi_fused_convolution_20
        .type           triton_poi_fused_convolution_20,@function
        .size           triton_poi_fused_convolution_20,(.L_x_1 - triton_poi_fused_convolution_20)
        .other          triton_poi_fused_convolution_20,@"STO_CUDA_ENTRY STV_DEFAULT"
triton_poi_fused_convolution_20:
.text.triton_poi_fused_convolution_20:
[----:B------:R-:W0:Y:S01]  /*0000*/  LDC R1, c[0x0][0x28] ;  /* 0x00000a00ff017b82 */ /* 0x000e220000000800 */
[----:B------:R-:W1:Y:S07]  /*0010*/  S2R R0, SR_TID.X ;  /* 0x0000000000007919 */ /* 0x000e6e0000002100 */
[----:B------:R-:W2:Y:S01]  /*0020*/  LDC.64 R26, c[0x0][0x210] ;  /* 0x00008400ff1a7b82 */ /* 0x000ea20000000a00 */
[----:B------:R-:W-:Y:S01]  /*0030*/  ULDC.64 UR6, c[0x0][0x208] ;  /* 0x0000820000067ab9 */ /* 0x000fe20000000a00 */
[----:B------:R-:W3:Y:S01]  /*0040*/  S2R R4, SR_CTAID.Y ;  /* 0x0000000000047919 */ /* 0x000ee20000002600 */
[----:B------:R-:W4:Y:S05]  /*0050*/  S2R R2, SR_CTAID.X ;  /* 0x0000000000027919 */ /* 0x000f2a0000002500 */
[----:B------:R-:W5:Y:S08]  /*0060*/  S2UR UR5, SR_CgaCtaId ;  /* 0x00000000000579c3 */ /* 0x000f700000008800 */
[----:B------:R-:W2:Y:S01]  /*0070*/  LDC.64 R8, c[0x0][0x218] ;  /* 0x00008600ff087b82 */ /* 0x000ea20000000a00 */
[----:B-1----:R-:W-:Y:S01]  /*0080*/  SHF.L.U32 R24, R0, 0x2, RZ ;  /* 0x0000000200187819 */ /* 0x002fe200000006ff */
[----:B---3--:R-:W-:Y:S01]  /*0090*/  IMAD.SHL.U32 R3, R4, 0x400, RZ ;  /* 0x0000040004037824 */ /* 0x008fe200078e00ff */
[----:B------:R-:W-:-:S02]  /*00a0*/  SHF.R.S32.HI R5, RZ, 0x15, R4 ;  /* 0x00000015ff057819 */ /* 0x000fc40000011404 */
[----:B------:R-:W-:Y:S02]  /*00b0*/  LOP3.LUT R24, R24, 0x3fc, RZ, 0xc0, !PT ;  /* 0x000003fc18187812 */ /* 0x000fe400078ec0ff */
[----:B------:R-:W-:Y:S02]  /*00c0*/  SGXT R5, R5, 0x1 ;  /* 0x000000010505781a */ /* 0x000fe40000000200 */
[----:B------:R-:W-:Y:S02]  /*00d0*/  LOP3.LUT R4, R3, R24, RZ, 0xfc, !PT ;  /* 0x0000001803047212 */ /* 0x000fe400078efcff */
[----:B----4-:R-:W-:Y:S02]  /*00e0*/  SHF.L.U32 R12, R2, 0x2, RZ ;  /* 0x00000002020c7819 */ /* 0x010fe400000006ff */
[----:B------:R-:W-:Y:S02]  /*00f0*/  LEA.HI R5, R5, R4, RZ, 0x8 ;  /* 0x0000000405057211 */ /* 0x000fe400078f40ff */
[----:B------:R-:W-:-:S02]  /*0100*/  ISETP.GE.AND P3, PT, R12, 0x4, PT ;  /* 0x000000040c00780c */ /* 0x000fc40003f66270 */
[----:B------:R-:W-:Y:S02]  /*0110*/  LOP3.LUT R7, R5, 0xffffff00, RZ, 0xc0, !PT ;  /* 0xffffff0005077812 */ /* 0x000fe400078ec0ff */
[----:B------:R-:W-:Y:S01]  /*0120*/  SHF.R.S32.HI R13, RZ, 0x8, R5 ;  /* 0x00000008ff0d7819 */ /* 0x000fe20000011405 */
[----:B------:R-:W-:Y:S02]  /*0130*/  VIADD R17, R12, 0x3 ;  /* 0x000000030c117836 */ /* 0x000fe40000000000 */
[----:B------:R-:W-:Y:S01]  /*0140*/  IMAD.IADD R18, R4, 0x1, -R7 ;  /* 0x0000000104127824 */ /* 0x000fe200078e0a07 */
[----:B------:R-:W-:Y:S02]  /*0150*/  IADD3 R5, R13, R2, RZ ;  /* 0x000000020d057210 */ /* 0x000fe40007ffe0ff */
[----:B------:R-:W-:Y:S02]  /*0160*/  CS2R R6, SRZ ;  /* 0x0000000000067805 */ /* 0x000fe4000001ff00 */
[----:B------:R-:W-:Y:S01]  /*0170*/  IADD3 R16, R12, 0x2, RZ ;  /* 0x000000020c107810 */ /* 0x000fe20007ffe0ff */
[----:B------:R-:W-:Y:S01]  /*0180*/  UMOV UR4, 0x400 ;  /* 0x0000040000047882 */ /* 0x000fe20000000000 */
[----:B------:R-:W-:Y:S01]  /*0190*/  IADD3 R12, R12, 0x1, RZ ;  /* 0x000000010c0c7810 */ /* 0x000fe20007ffe0ff */
[--C-:B------:R-:W-:Y:S01]  /*01a0*/  IMAD R15, R5, 0x400, R18.reuse ;  /* 0x00000400050f7824 */ /* 0x100fe200078e0212 */
[----:B------:R-:W-:Y:S01]  /*01b0*/  CS2R R4, SRZ ;  /* 0x0000000000047805 */ /* 0x000fe2000001ff00 */
[----:B------:R-:W-:Y:S01]  /*01c0*/  IMAD R13, R13, 0x400, R18 ;  /* 0x000004000d0d7824 */ /* 0x000fe200078e0212 */
[----:B------:R-:W-:Y:S01]  /*01d0*/  ISETP.GE.AND P1, PT, R16, 0x4, PT ;  /* 0x000000041000780c */ /* 0x000fe20003f26270 */
[----:B--2---:R-:W-:Y:S01]  /*01e0*/  IMAD.WIDE R14, R15, 0x4, R26 ;  /* 0x000000040f0e7825 */ /* 0x004fe200078e021a */
[----:B------:R-:W-:-:S02]  /*01f0*/  ISETP.GE.AND P0, PT, R12, 0x4, PT ;  /* 0x000000040c00780c */ /* 0x000fc40003f06270 */
[----:B------:R-:W-:Y:S01]  /*0200*/  SHF.L.U32 R16, R0, 0x4, RZ ;  /* 0x0000000400107819 */ /* 0x000fe200000006ff */
[----:B------:R-:W-:Y:S01]  /*0210*/  IMAD R23, R12, 0x100, R13 ;  /* 0x000001000c177824 */ /* 0x000fe200078e020d */
[----:B-----5:R-:W-:Y:S01]  /*0220*/  UPRMT UR4, UR5, 0x654, UR4 ;  /* 0x0000065405047896 */ /* 0x020fe20008000004 */
[----:B------:R1:W2:Y:S01]  /*0230*/  @!P3 LDG.E.EL.128 R4, desc[UR6][R14.64] ;  /* 0x000000060e04b981 */ /* 0x0002a2000c2e1d00 */
[----:B------:R-:W-:Y:S02]  /*0240*/  LOP3.LUT R16, R16, 0xff0, RZ, 0xc0, !PT ;  /* 0x00000ff010107812 */ /* 0x000fe400078ec0ff */
[----:B------:R-:W-:Y:S02]  /*0250*/  CS2R R12, SRZ ;  /* 0x00000000000c7805 */ /* 0x000fe4000001ff00 */
[----:B------:R-:W-:Y:S01]  /*0260*/  ISETP.GE.AND P2, PT, R17, 0x4, PT ;  /* 0x000000041100780c */ /* 0x000fe20003f46270 */
[----:B------:R-:W-:Y:S01]  /*0270*/  VIADD R17, R23, 0x200 ;  /* 0x0000020017117836 */ /* 0x000fe20000000000 */
[----:B------:R-:W-:Y:S01]  /*0280*/  IADD3 R29, R23, 0x100, RZ ;  /* 0x00000100171d7810 */ /* 0x000fe20007ffe0ff */
[----:B0-----:R-:W-:Y:S01]  /*0290*/  IMAD.WIDE R8, R18, 0x4, R8 ;  /* 0x0000000412087825 */ /* 0x001fe200078e0208 */
[----:B------:R-:W-:-:S02]  /*02a0*/  IADD3 R25, R16, UR4, RZ ;  /* 0x0000000410197c10 */ /* 0x000fc4000fffe0ff */
[----:B-1----:R-:W-:Y:S01]  /*02b0*/  CS2R R14, SRZ ;  /* 0x00000000000e7805 */ /* 0x002fe2000001ff00 */
[--C-:B------:R-:W-:Y:S01]  /*02c0*/  IMAD.WIDE R22, R23, 0x4, R26.reuse ;  /* 0x0000000417167825 */ /* 0x100fe200078e021a */
[----:B------:R-:W-:Y:S01]  /*02d0*/  LEA R25, R16, R25, 0x2 ;  /* 0x0000001910197211 */ /* 0x000fe200078e10ff */
[----:B------:R-:W2:Y:S02]  /*02e0*/  LDG.E.EL.128 R8, desc[UR6][R8.64] ;  /* 0x0000000608087981 */ /* 0x000ea4000c2e1d00 */
[--C-:B------:R-:W-:Y:S01]  /*02f0*/  IMAD.WIDE R28, R29, 0x4, R26.reuse ;  /* 0x000000041d1c7825 */ /* 0x100fe200078e021a */
[----:B------:R-:W-:Y:S01]  /*0300*/  CS2R R18, SRZ ;  /* 0x0000000000127805 */ /* 0x000fe2000001ff00 */
[----:B------:R0:W3:Y:S01]  /*0310*/  @!P0 LDG.E.EL.128 R12, desc[UR6][R22.64] ;  /* 0x00000006160c8981 */ /* 0x0000e2000c2e1d00 */
[----:B------:R-:W-:Y:S01]  /*0320*/  CS2R R20, SRZ ;  /* 0x0000000000147805 */ /* 0x000fe2000001ff00 */
[----:B------:R-:W-:Y:S01]  /*0330*/  IMAD.WIDE R26, R17, 0x4, R26 ;  /* 0x00000004111a7825 */ /* 0x000fe200078e021a */
[----:B------:R-:W-:-:S06]  /*0340*/  CS2R R16, SRZ ;  /* 0x0000000000107805 */ /* 0x000fcc000001ff00 */
[----:B------:R-:W4:Y:S01]  /*0350*/  @!P1 LDG.E.EL.128 R16, desc[UR6][R28.64] ;  /* 0x000000061c109981 */ /* 0x000f22000c2e1d00 */
[----:B0-----:R-:W-:-:S06]  /*0360*/  CS2R R22, SRZ ;  /* 0x0000000000167805 */ /* 0x001fcc000001ff00 */
[----:B------:R0:W5:Y:S02]  /*0370*/  @!P2 LDG.E.EL.128 R20, desc[UR6][R26.64] ;  /* 0x000000061a14a981 */ /* 0x000164000c2e1d00 */
[----:B0-----:R-:W-:-:S05]  /*0380*/  IADD3 R27, R24, UR4, RZ ;  /* 0x00000004181b7c10 */ /* 0x001fca000fffe0ff */
[----:B------:R-:W-:Y:S01]  /*0390*/  IMAD R24, R24, 0x4, R27 ;  /* 0x0000000418187824 */ /* 0x000fe200078e021b */
[----:B------:R-:W-:-:S04]  /*03a0*/  LOP3.LUT R3, R3, 0xff, R0, 0xf8, !PT ;  /* 0x000000ff03037812 */ /* 0x000fc800078ef800 */
[----:B------:R-:W-:Y:S01]  /*03b0*/  IADD3 R3, R3, R2, RZ ;  /* 0x0000000203037210 */ /* 0x000fe20007ffe0ff */
[C---:B--2---:R-:W-:Y:S01]  /*03c0*/  FADD R4, R8.reuse, R4 ;  /* 0x0000000408047221 */ /* 0x044fe20000000000 */
[----:B---3--:R-:W-:Y:S01]  /*03d0*/  FADD R12, R8, R12 ;  /* 0x0000000c080c7221 */ /* 0x008fe20000000000 */
[----:B------:R-:W-:-:S03]  /*03e0*/  FADD R14, R10, R14 ;  /* 0x0000000e0a0e7221 */ /* 0x000fc60000000000 */
[----:B------:R0:W-:Y:S01]  /*03f0*/  STS [R25], R4 ;  /* 0x0000000419007388 */ /* 0x0001e20000000800 */
[C---:B------:R-:W-:Y:S01]  /*0400*/  FADD R5, R9.reuse, R5 ;  /* 0x0000000509057221 */ /* 0x040fe20000000000 */
[----:B------:R-:W-:Y:S01]  /*0410*/  FADD R6, R10, R6 ;  /* 0x000000060a067221 */ /* 0x000fe20000000000 */
[----:B------:R-:W-:Y:S01]  /*0420*/  FADD R28, R9, R13 ;  /* 0x0000000d091c7221 */ /* 0x000fe20000000000 */
[----:B------:R1:W-:Y:S01]  /*0430*/  STS [R25+0x4], R12 ;  /* 0x0000040c19007388 */ /* 0x0003e20000000800 */
[----:B------:R-:W-:Y:S01]  /*0440*/  FADD R26, R11, R15 ;  /* 0x0000000f0b1a7221 */ /* 0x000fe20000000000 */
[----:B----4-:R-:W-:Y:S02]  /*0450*/  FADD R16, R8, R16 ;  /* 0x0000001008107221 */ /* 0x010fe40000000000 */
[----:B------:R2:W-:Y:S01]  /*0460*/  STS [R25+0x2c], R14 ;  /* 0x00002c0e19007388 */ /* 0x0005e20000000800 */
[----:B------:R-:W-:Y:S01]  /*0470*/  FADD R17, R9, R17 ;  /* 0x0000001109117221 */ /* 0x000fe20000000000 */
[C---:B0-----:R-:W-:Y:S01]  /*0480*/  FADD R4, R11.reuse, R7 ;  /* 0x000000070b047221 */ /* 0x041fe20000000000 */
[----:B------:R-:W-:Y:S01]  /*0490*/  FADD R18, R10, R18 ;  /* 0x000000120a127221 */ /* 0x000fe20000000000 */
[----:B------:R-:W-:Y:S01]  /*04a0*/  FADD R19, R11, R19 ;  /* 0x000000130b137221 */ /* 0x000fe20000000000 */
[----:B-----5:R-:W-:Y:S01]  /*04b0*/  FADD R20, R8, R20 ;  /* 0x0000001408147221 */ /* 0x020fe20000000000 */
[----:B-1----:R-:W-:Y:S01]  /*04c0*/  FADD R12, R9, R21 ;  /* 0x00000015090c7221 */ /* 0x002fe20000000000 */
[----:B------:R-:W-:Y:S01]  /*04d0*/  FADD R22, R10, R22 ;  /* 0x000000160a167221 */ /* 0x000fe20000000000 */
[----:B--2---:R-:W-:Y:S01]  /*04e0*/  FADD R14, R11, R23 ;  /* 0x000000170b0e7221 */ /* 0x004fe20000000000 */
[----:B------:R-:W-:Y:S04]  /*04f0*/  STS [R25+0x14], R5 ;  /* 0x0000140519007388 */ /* 0x000fe80000000800 */
[----:B------:R-:W-:Y:S04]  /*0500*/  STS [R25+0x28], R6 ;  /* 0x0000280619007388 */ /* 0x000fe80000000800 */
[----:B------:R-:W-:Y:S04]  /*0510*/  STS [R25+0x3c], R4 ;  /* 0x00003c0419007388 */ /* 0x000fe80000000800 */
[----:B------:R-:W-:Y:S04]  /*0520*/  STS [R25+0x18], R28 ;  /* 0x0000181c19007388 */ /* 0x000fe80000000800 */
[----:B------:R-:W-:Y:S04]  /*0530*/  STS [R25+0x40], R26 ;  /* 0x0000401a19007388 */ /* 0x000fe80000000800 */
[----:B------:R-:W-:Y:S04]  /*0540*/  STS [R25+0x8], R16 ;  /* 0x0000081019007388 */ /* 0x000fe80000000800 */
[----:B------:R0:W-:Y:S04]  /*0550*/  STS [R25+0x1c], R17 ;  /* 0x00001c1119007388 */ /* 0x0001e80000000800 */
[----:B------:R-:W-:Y:S04]  /*0560*/  STS [R25+0x30], R18 ;  /* 0x0000301219007388 */ /* 0x000fe80000000800 */
[----:B------:R1:W-:Y:S01]  /*0570*/  STS [R25+0x44], R19 ;  /* 0x0000441319007388 */ /* 0x0003e20000000800 */
[----:B0-----:R-:W0:Y:S03]  /*0580*/  LDC.64 R16, c[0x0][0x220] ;  /* 0x00008800ff107b82 */ /* 0x001e260000000a00 */
[----:B------:R-:W-:Y:S04]  /*0590*/  STS [R25+0xc], R20 ;  /* 0x00000c1419007388 */ /* 0x000fe80000000800 */
[----:B------:R-:W-:Y:S04]  /*05a0*/  STS [R25+0x20], R12 ;  /* 0x0000200c19007388 */ /* 0x000fe80000000800 */
[----:B------:R-:W-:Y:S04]  /*05b0*/  STS [R25+0x34], R22 ;  /* 0x0000341619007388 */ /* 0x000fe80000000800 */
[----:B------:R-:W-:Y:S01]  /*05c0*/  STS [R25+0x48], R14 ;  /* 0x0000480e19007388 */ /* 0x000fe20000000800 */
[----:B------:R-:W-:Y:S06]  /*05d0*/  BAR.SYNC.DEFER_BLOCKING 0x0 ;  /* 0x0000000000007b1d */ /* 0x000fec0000010000 */
[----:B------:R-:W-:Y:S04]  /*05e0*/  LDS R4, [R24] ;  /* 0x0000000018047984 */ /* 0x000fe80000000800 */
[----:B------:R-:W-:Y:S04]  /*05f0*/  LDS R5, [R24+0x4] ;  /* 0x0000040018057984 */ /* 0x000fe80000000800 */
[----:B------:R-:W-:Y:S04]  /*0600*/  LDS R6, [R24+0x8] ;  /* 0x0000080018067984 */ /* 0x000fe80000000800 */
[----:B------:R-:W2:Y:S04]  /*0610*/  LDS R7, [R24+0xc] ;  /* 0x00000c0018077984 */ /* 0x000ea80000000800 */
[----:B------:R-:W-:Y:S04]  /*0620*/  LDS R8, [R24+0x1400] ;  /* 0x0014000018087984 */ /* 0x000fe80000000800 */
[----:B------:R-:W-:Y:S04]  /*0630*/  LDS R9, [R24+0x1404] ;  /* 0x0014040018097984 */ /* 0x000fe80000000800 */
[----:B------:R-:W-:Y:S04]  /*0640*/  LDS R10, [R24+0x1408] ;  /* 0x00140800180a7984 */ /* 0x000fe80000000800 */
[----:B------:R-:W3:Y:S04]  /*0650*/  LDS R11, [R24+0x140c] ;  /* 0x00140c00180b7984 */ /* 0x000ee80000000800 */
[----:B------:R-:W-:Y:S04]  /*0660*/  LDS R12, [R24+0x2800] ;  /* 0x00280000180c7984 */ /* 0x000fe80000000800 */
[----:B------:R-:W-:Y:S04]  /*0670*/  LDS R13, [R24+0x2804] ;  /* 0x00280400180d7984 */ /* 0x000fe80000000800 */
[----:B------:R-:W-:Y:S04]  /*0680*/  LDS R14, [R24+0x2808] ;  /* 0x00280800180e7984 */ /* 0x000fe80000000800 */
[----:B------:R-:W4:Y:S01]  /*0690*/  LDS R15, [R24+0x280c] ;  /* 0x00280c00180f7984 */ /* 0x000f220000000800 */
[----:B------:R-:W-:-:S04]  /*06a0*/  SHF.L.U32 R23, R3, 0x2, RZ ;  /* 0x0000000203177819 */ /* 0x000fc800000006ff */
[----:B------:R-:W-:Y:S01]  /*06b0*/  IADD3 R21, R23, 0x800, RZ ;  /* 0x0000080017157810 */ /* 0x000fe20007ffe0ff */
[C---:B-1----:R-:W-:Y:S02]  /*06c0*/  VIADD R19, R23.reuse, 0x400 ;  /* 0x0000040017137836 */ /* 0x042fe40000000000 */
[----:B0-----:R-:W-:-:S04]  /*06d0*/  IMAD.WIDE R2, R23, 0x4, R16 ;  /* 0x0000000417027825 */ /* 0x001fc800078e0210 */
[--C-:B------:R-:W-:Y:S01]  /*06e0*/  IMAD.WIDE R18, R19, 0x4, R16.reuse ;  /* 0x0000000413127825 */ /* 0x100fe200078e0210 */
[----:B--2---:R0:W-:Y:S03]  /*06f0*/  @!P3 STG.E.128 desc[UR6][R2.64], R4 ;  /* 0x000000040200b986 */ /* 0x0041e6000c101d06 */
[----:B------:R-:W-:Y:S01]  /*0700*/  IMAD.WIDE R20, R21, 0x4, R16 ;  /* 0x0000000415147825 */ /* 0x000fe200078e0210 */
[----:B---3--:R0:W-:Y:S04]  /*0710*/  @!P3 STG.E.128 desc[UR6][R18.64], R8 ;  /* 0x000000081200b986 */ /* 0x0081e8000c101d06 */
[----:B----4-:R0:W-:Y:S02]  /*0720*/  @!P3 STG.E.128 desc[UR6][R20.64], R12 ;  /* 0x0000000c1400b986 */ /* 0x0101e4000c101d06 */
[----:B0-----:R-:W-:Y:S05]  /*0730*/  @P3 EXIT ;  /* 0x000000000000394d */ /* 0x001fea0003800000 */
[----:B0-----:R-:W-:Y:S01]  /*0740*/  LDS R4, [R24+0x3c00] ;  /* 0x003c000018047984 */ /* 0x001fe20000000800 */
[----:B------:R-:W-:-:S03]  /*0750*/  IADD3 R23, R23, 0xc00, RZ ;  /* 0x00000c0017177810 */ /* 0x000fc60007ffe0ff */
[----:B------:R-:W-:Y:S02]  /*0760*/  LDS R5, [R24+0x3c04] ;  /* 0x003c040018057984 */ /* 0x000fe40000000800 */
[----:B------:R-:W-:Y:S02]  /*0770*/  IMAD.WIDE R16, R23, 0x4, R16 ;  /* 0x0000000417107825 */ /* 0x000fe400078e0210 */
[----:B------:R-:W-:Y:S04]  /*0780*/  LDS R6, [R24+0x3c08] ;  /* 0x003c080018067984 */ /* 0x000fe80000000800 */
[----:B------:R-:W0:Y:S04]  /*0790*/  LDS R7, [R24+0x3c0c] ;  /* 0x003c0c0018077984 */ /* 0x000e280000000800 */
[----:B0-----:R-:W-:Y:S01]  /*07a0*/  STG.E.128 desc[UR6][R16.64], R4 ;  /* 0x0000000410007986 */ /* 0x001fe2000c101d06 */
[----:B------:R-:W-:Y:S05]  /*07b0*/  EXIT ;  /* 0x000000000000794d */ /* 0x000fea0003800000 */
.L_x_0:
[----:B------:R-:W-:-:S00]  /*07c0*/  BRA `(.L_x_0) ;  /* 0xfffffffc00fc7947 */ /* 0x000fc0000383ffff */
[----:B------:R-:W-:-:S00]  /*07d0*/  NOP ;  /* 0x0000000000007918 */ /* 0x000fc00000000000 */
        /* <DEDUP_REMOVED lines=10> */
.L_x_1:


//--------------------- .nv.shared.triton_poi_fused_convolution_20 --------------------------
	.section	.nv.shared.triton_poi_fused_convolution_20,"aw",@nobits
	.sectionflags	@""
	.align	16
	.zero		1024


//--------------------- .nv.constant0.triton_poi_fused_convolution_20 --------------------------
	.section	.nv.constant0.triton_poi_fused_convolution_20,"a",@progbits
	.sectionflags	@""
	.align	4
.nv.constant0.triton_poi_fused_convolution_20:
	.zero		560
